	.headerflags	@"EF_CUDA_TEXMODE_UNIFIED EF_CUDA_64BIT_ADDRESS EF_CUDA_ACCELERATORS EF_CUDA_SM90 EF_CUDA_VIRTUAL_SM(EF_CUDA_SM90)"
	.elftype	@"ET_EXEC"


//--------------------- .nv.info                  --------------------------
	.section	.nv.info,"",@"SHT_CUDA_INFO"
	.align	4


	//----- nvinfo : EIATTR_REGCOUNT
	.align		4
        /*0000*/ 	.byte	0x04, 0x2f
        /*0002*/ 	.short	(.L_3 - .L_2)
	.align		4
.L_2:
        /*0004*/ 	.word	index@(triton_poi_fused__native_batch_norm_legit_no_training_convolution_leaky_relu_0)
        /*0008*/ 	.word	0x00000013


	//----- nvinfo : EIATTR_MIN_STACK_SIZE
	.align		4
.L_3:
        /*000c*/ 	.byte	0x04, 0x12
        /*000e*/ 	.short	(.L_5 - .L_4)
	.align		4
.L_4:
        /*0010*/ 	.word	index@(triton_poi_fused__native_batch_norm_legit_no_training_convolution_leaky_relu_0)
        /*0014*/ 	.word	0x00000000


	//----- nvinfo : EIATTR_FRAME_SIZE
	.align		4
.L_5:
        /*0018*/ 	.byte	0x04, 0x11
        /*001a*/ 	.short	(.L_7 - .L_6)
	.align		4
.L_6:
        /*001c*/ 	.word	index@(triton_poi_fused__native_batch_norm_legit_no_training_convolution_leaky_relu_0)
        /*0020*/ 	.word	0x00000000


	//----- nvinfo : EIATTR_MIN_STACK_SIZE
	.align		4
.L_7:
        /*0024*/ 	.byte	0x04, 0x12
        /*0026*/ 	.short	(.L_9 - .L_8)
	.align		4
.L_8:
        /*0028*/ 	.word	index@(triton_poi_fused__native_batch_norm_legit_no_training_convolution_leaky_relu_0)
        /*002c*/ 	.word	0x00000000
.L_9:


//--------------------- .nv.info.triton_poi_fused__native_batch_norm_legit_no_training_convolution_leaky_relu_0 --------------------------
	.section	.nv.info.triton_poi_fused__native_batch_norm_legit_no_training_convolution_leaky_relu_0,"",@"SHT_CUDA_INFO"
	.sectionflags	@""
	.align	4


	//----- nvinfo : EIATTR_CUDA_API_VERSION
	.align		4
        /*0000*/ 	.byte	0x04, 0x37
        /*0002*/ 	.short	(.L_11 - .L_10)
.L_10:
        /*0004*/ 	.word	0x0000007c


	//----- nvinfo : EIATTR_KPARAM_INFO
	.align		4
.L_11:
        /*0008*/ 	.byte	0x04, 0x17
        /*000a*/ 	.short	(.L_13 - .L_12)
.L_12:
        /*000c*/ 	.word	0x00000000
        /*0010*/ 	.short	0x0007
        /*0012*/ 	.short	0x0038
        /*0014*/ 	.byte	0x00, 0xf0, 0x11, 0x00


	//----- nvinfo : EIATTR_KPARAM_INFO
	.align		4
.L_13:
        /*0018*/ 	.byte	0x04, 0x17
        /*001a*/ 	.short	(.L_15 - .L_14)
.L_14:
        /*001c*/ 	.word	0x00000000
        /*0020*/ 	.short	0x0006
        /*0022*/ 	.short	0x0030
        /*0024*/ 	.byte	0x00, 0xf4, 0x21, 0x00


	//----- nvinfo : EIATTR_KPARAM_INFO
	.align		4
.L_15:
        /*0028*/ 	.byte	0x04, 0x17
        /*002a*/ 	.short	(.L_17 - .L_16)
.L_16:
        /*002c*/ 	.word	0x00000000
        /*0030*/ 	.short	0x0005
        /*0032*/ 	.short	0x0028
        /*0034*/ 	.byte	0x00, 0xf4, 0x21, 0x00


	//----- nvinfo : EIATTR_KPARAM_INFO
	.align		4
.L_17:
        /*0038*/ 	.byte	0x04, 0x17
        /*003a*/ 	.short	(.L_19 - .L_18)
.L_18:
        /*003c*/ 	.word	0x00000000
        /*0040*/ 	.short	0x0004
        /*0042*/ 	.short	0x0020
        /*0044*/ 	.byte	0x00, 0xf4, 0x21, 0x00


	//----- nvinfo : EIATTR_KPARAM_INFO
	.align		4
.L_19:
        /*0048*/ 	.byte	0x04, 0x17
        /*004a*/ 	.short	(.L_21 - .L_20)
.L_20:
        /*004c*/ 	.word	0x00000000
        /*0050*/ 	.short	0x0003
        /*0052*/ 	.short	0x0018
        /*0054*/ 	.byte	0x00, 0xf4, 0x21, 0x00


	//----- nvinfo : EIATTR_KPARAM_INFO
	.align		4
.L_21:
        /*0058*/ 	.byte	0x04, 0x17
        /*005a*/ 	.short	(.L_23 - .L_22)
.L_22:
        /*005c*/ 	.word	0x00000000
        /*0060*/ 	.short	0x0002
        /*0062*/ 	.short	0x0010
        /*0064*/ 	.byte	0x00, 0xf4, 0x21, 0x00


	//----- nvinfo : EIATTR_KPARAM_INFO
	.align		4
.L_23:
        /*0068*/ 	.byte	0x04, 0x17
        /*006a*/ 	.short	(.L_25 - .L_24)
.L_24:
        /*006c*/ 	.word	0x00000000
        /*0070*/ 	.short	0x0001
        /*0072*/ 	.short	0x0008
        /*0074*/ 	.byte	0x00, 0xf4, 0x21, 0x00


	//----- nvinfo : EIATTR_KPARAM_INFO
	.align		4
.L_25:
        /*0078*/ 	.byte	0x04, 0x17
        /*007a*/ 	.short	(.L_27 - .L_26)
.L_26:
        /*007c*/ 	.word	0x00000000
        /*0080*/ 	.short	0x0000
        /*0082*/ 	.short	0x0000
        /*0084*/ 	.byte	0x00, 0xf4, 0x21, 0x00


	//----- nvinfo : EIATTR_SPARSE_MMA_MASK
	.align		4
.L_27:
        /*0088*/ 	.byte	0x03, 0x50
        /*008a*/ 	.short	0x0000


	//----- nvinfo : EIATTR_MAXREG_COUNT
	.align		4
        /*008c*/ 	.byte	0x03, 0x1b
        /*008e*/ 	.short	0x00ff


	//----- nvinfo : EIATTR_EXIT_INSTR_OFFSETS
	.align		4
        /*0090*/ 	.byte	0x04, 0x1c
        /*0092*/ 	.short	(.L_29 - .L_28)


	//   ....[0]....
.L_28:
        /*0094*/ 	.word	0x00000350


	//----- nvinfo : EIATTR_REQNTID
	.align		4
.L_29:
        /*0098*/ 	.byte	0x04, 0x10
        /*009a*/ 	.short	(.L_31 - .L_30)
.L_30:
        /*009c*/ 	.word	0x00000080
        /*00a0*/ 	.word	0x00000001
        /*00a4*/ 	.word	0x00000001


	//----- nvinfo : EIATTR_CBANK_PARAM_SIZE
	.align		4
.L_31:
        /*00a8*/ 	.byte	0x03, 0x19
        /*00aa*/ 	.short	0x003c


	//----- nvinfo : EIATTR_PARAM_CBANK
	.align		4
        /*00ac*/ 	.byte	0x04, 0x0a
        /*00ae*/ 	.short	(.L_33 - .L_32)
	.align		4
.L_32:
        /*00b0*/ 	.word	index@(.nv.constant0.triton_poi_fused__native_batch_norm_legit_no_training_convolution_leaky_relu_0)
        /*00b4*/ 	.short	0x0210
        /*00b6*/ 	.short	0x003c


	//----- nvinfo : EIATTR_SW_WAR
	.align		4
.L_33:
        /*00b8*/ 	.byte	0x04, 0x36
        /*00ba*/ 	.short	(.L_35 - .L_34)
.L_34:
        /*00bc*/ 	.word	0x00000008
.L_35:


//--------------------- .nv.callgraph             --------------------------
	.section	.nv.callgraph,"",@"SHT_CUDA_CALLGRAPH"
	.align	4
	.sectionentsize	8
	.align		4
        /*0000*/ 	.word	0x00000000
	.align		4
        /*0004*/ 	.word	0xffffffff
	.align		4
        /*0008*/ 	.word	0x00000000
	.align		4
        /*000c*/ 	.word	0xfffffffe
	.align		4
        /*0010*/ 	.word	0x00000000
	.align		4
        /*0014*/ 	.word	0xfffffffd
	.align		4
        /*0018*/ 	.word	0x00000000
	.align		4
        /*001c*/ 	.word	0xfffffffc


//--------------------- .nv.constant4             --------------------------
	.section	.nv.constant4,"a",@progbits
	.align	8
	.align		8
.nv.constant4:
        /*0000*/ 	.dword	_$_str
	.align		8
        /*0008*/ 	.dword	_$_str_$_2


//--------------------- .text.triton_poi_fused__native_batch_norm_legit_no_training_convolution_leaky_relu_0 --------------------------
	.section	.text.triton_poi_fused__native_batch_norm_legit_no_training_convolution_leaky_relu_0,"ax",@progbits
	.align	128
        .global         triton_poi_fused__native_batch_norm_legit_no_training_convolution_leaky_relu_0
        .type           triton_poi_fused__native_batch_norm_legit_no_training_convolution_leaky_relu_0,@function
        .size           triton_poi_fused__native_batch_norm_legit_no_training_convolution_leaky_relu_0,(.L_x_1 - triton_poi_fused__native_batch_norm_legit_no_training_convolution_leaky_relu_0)
        .other          triton_poi_fused__native_batch_norm_legit_no_training_convolution_leaky_relu_0,@"STO_CUDA_ENTRY STV_DEFAULT"
triton_poi_fused__native_batch_norm_legit_no_training_convolution_leaky_relu_0:
.text.triton_poi_fused__native_batch_norm_legit_no_training_convolution_leaky_relu_0:
[----:B------:R-:W-:Y:S01]  /*0000*/  LDC R1, c[0x0][0x28] ;  /* 0x00000a00ff017b82 */ /* 0x000fe20000000800 */
[----:B------:R-:W1:Y:S07]  /*0010*/  S2R R0, SR_TID.X ;  /* 0x0000000000007919 */ /* 0x000e6e0000002100 */
[----:B------:R-:W2:Y:S01]  /*0020*/  LDC.64 R10, c[0x0][0x230] ;  /* 0x00008c00ff0a7b82 */ /* 0x000ea20000000a00 */
[----:B------:R-:W-:Y:S01]  /*0030*/  ULDC.64 UR4, c[0x0][0x208] ;  /* 0x0000820000047ab9 */ /* 0x000fe20000000a00 */
[----:B------:R-:W3:Y:S06]  /*0040*/  S2R R3, SR_CTAID.X ;  /* 0x0000000000037919 */ /* 0x000eec0000002500 */
[----:B------:R-:W4:Y:S08]  /*0050*/  LDC.64 R6, c[0x0][0x220] ;  /* 0x00008800ff067b82 */ /* 0x000f300000000a00 */
[----:B------:R-:W5:Y:S08]  /*0060*/  LDC.64 R8, c[0x0][0x228] ;  /* 0x00008a00ff087b82 */ /* 0x000f700000000a00 */
[----:B------:R-:W5:Y:S01]  /*0070*/  LDC.64 R12, c[0x0][0x238] ;  /* 0x00008e00ff0c7b82 */ /* 0x000f620000000a00 */
[----:B-1----:R-:W-:-:S07]  /*0080*/  LOP3.LUT R0, R0, 0x7f, RZ, 0xc0, !PT ;  /* 0x0000007f00007812 */ /* 0x002fce00078ec0ff */
[----:B------:R-:W1:Y:S01]  /*0090*/  LDC.64 R4, c[0x0][0x240] ;  /* 0x00009000ff047b82 */ /* 0x000e620000000a00 */
[----:B---3--:R-:W-:Y:S02]  /*00a0*/  SHF.R.S32.HI R2, RZ, 0x18, R3 ;  /* 0x00000018ff027819 */ /* 0x008fe40000011403 */
[----:B------:R-:W-:Y:S02]  /*00b0*/  LEA R0, R3, R0, 0x7 ;  /* 0x0000000003007211 */ /* 0x000fe400078e38ff */
[----:B------:R-:W-:-:S04]  /*00c0*/  SGXT R3, R2, 0x1 ;  /* 0x000000010203781a */ /* 0x000fc80000000200 */
[----:B------:R-:W-:-:S04]  /*00d0*/  LEA.HI R3, R3, R0, RZ, 0x4 ;  /* 0x0000000003037211 */ /* 0x000fc800078f20ff */
[--C-:B------:R-:W-:Y:S02]  /*00e0*/  SHF.R.S32.HI R2, RZ, 0x4, R3.reuse ;  /* 0x00000004ff027819 */ /* 0x100fe40000011403 */
[----:B------:R-:W-:-:S04]  /*00f0*/  SHF.R.S32.HI R3, RZ, 0x1f, R3 ;  /* 0x0000001fff037819 */ /* 0x000fc80000011403 */
[----:B------:R-:W-:-:S04]  /*0100*/  LEA.HI R3, R3, R2, RZ, 0x7 ;  /* 0x0000000203037211 */ /* 0x000fc800078f38ff */
[----:B------:R-:W-:-:S04]  /*0110*/  LOP3.LUT R3, R3, 0xffffff80, RZ, 0xc0, !PT ;  /* 0xffffff8003037812 */ /* 0x000fc800078ec0ff */
[----:B------:R-:W-:Y:S02]  /*0120*/  IADD3 R15, R2, -R3, RZ ;  /* 0x80000003020f7210 */ /* 0x000fe40007ffe0ff */
[----:B------:R-:W3:Y:S03]  /*0130*/  LDC.64 R2, c[0x0][0x210] ;  /* 0x00008400ff027b82 */ /* 0x000ee60000000a00 */
[----:B--2---:R-:W-:-:S05]  /*0140*/  IMAD.WIDE R10, R15, 0x4, R10 ;  /* 0x000000040f0a7825 */ /* 0x004fca00078e020a */
[----:B------:R2:W2:Y:S01]  /*0150*/  LDG.E.EL R16, desc[UR4][R10.64] ;  /* 0x000000040a107981 */ /* 0x0004a2000c2e1900 */
[----:B----4-:R-:W-:-:S04]  /*0160*/  IMAD.WIDE R6, R15, 0x4, R6 ;  /* 0x000000040f067825 */ /* 0x010fc800078e0206 */
[----:B-----5:R-:W-:Y:S02]  /*0170*/  IMAD.WIDE R8, R15, 0x4, R8 ;  /* 0x000000040f087825 */ /* 0x020fe400078e0208 */
[----:B------:R-:W4:Y:S04]  /*0180*/  LDG.E.EL R7, desc[UR4][R6.64] ;  /* 0x0000000406077981 */ /* 0x000f28000c2e1900 */
[----:B------:R5:W4:Y:S01]  /*0190*/  LDG.E.EL R8, desc[UR4][R8.64] ;  /* 0x0000000408087981 */ /* 0x000b22000c2e1900 */
[----:B---3--:R-:W-:-:S05]  /*01a0*/  IMAD.WIDE R2, R0, 0x4, R2 ;  /* 0x0000000400027825 */ /* 0x008fca00078e0202 */
[----:B------:R-:W4:Y:S01]  /*01b0*/  LDG.E R14, desc[UR4][R2.64] ;  /* 0x00000004020e7981 */ /* 0x000f22000c1e1900 */
[----:B0-2---:R-:W-:-:S04]  /*01c0*/  IMAD.WIDE R10, R15, 0x4, R12 ;  /* 0x000000040f0a7825 */ /* 0x005fc800078e020c */
[----:B-1----:R-:W-:Y:S02]  /*01d0*/  IMAD.WIDE R4, R15, 0x4, R4 ;  /* 0x000000040f047825 */ /* 0x002fe400078e0204 */
[----:B------:R-:W2:Y:S04]  /*01e0*/  LDG.E.EL R10, desc[UR4][R10.64] ;  /* 0x000000040a0a7981 */ /* 0x000ea8000c2e1900 */
[----:B------:R0:W2:Y:S01]  /*01f0*/  LDG.E.EL R13, desc[UR4][R4.64] ;  /* 0x00000004040d7981 */ /* 0x0000a2000c2e1900 */
[----:B-----5:R-:W-:Y:S01]  /*0200*/  HFMA2.MMA R9, -RZ, RZ, 1.625, 0 ;  /* 0x3e800000ff097435 */ /* 0x020fe200000001ff */
[----:B0-----:R-:W0:Y:S02]  /*0210*/  LDC.64 R4, c[0x0][0x218] ;  /* 0x00008600ff047b82 */ /* 0x001e240000000a00 */
[----:B0-----:R-:W-:-:S04]  /*0220*/  IMAD.WIDE R4, R0, 0x4, R4 ;  /* 0x0000000400047825 */ /* 0x001fc800078e0204 */
[----:B------:R-:W-:-:S04]  /*0230*/  FADD R16, R16, 9.9999997473787516356e-06 ;  /* 0x3727c5ac10107421 */ /* 0x000fc80000000000 */
[----:B------:R-:W0:Y:S02]  /*0240*/  MUFU.SQRT R12, R16 ;  /* 0x00000010000c7308 */ /* 0x000e240000002000 */
[C---:B0-----:R-:W-:Y:S02]  /*0250*/  FSETP.GT.AND P0, PT, R12.reuse, 8.50705917302346158658e+37, PT ;  /* 0x7e8000000c00780b */ /* 0x041fe40003f04000 */
[----:B------:R-:W-:-:S11]  /*0260*/  FSETP.GEU.AND P1, PT, R12, 1.175494350822287508e-38, PT ;  /* 0x008000000c00780b */ /* 0x000fd60003f2e000 */
[----:B------:R-:W-:-:S04]  /*0270*/  @P0 FMUL R12, R12, 0.25 ;  /* 0x3e8000000c0c0820 */ /* 0x000fc80000400000 */
[----:B------:R-:W-:-:S06]  /*0280*/  @!P1 FMUL R12, R12, 16777216 ;  /* 0x4b8000000c0c9820 */ /* 0x000fcc0000400000 */
[----:B------:R-:W0:Y:S01]  /*0290*/  MUFU.RCP R12, R12 ;  /* 0x0000000c000c7308 */ /* 0x000e220000001000 */
[----:B------:R-:W-:Y:S01]  /*02a0*/  FSEL R9, R9, 1, P0 ;  /* 0x3f80000009097808 */ /* 0x000fe20000000000 */
[----:B----4-:R-:W-:-:S04]  /*02b0*/  FADD R7, R14, R7 ;  /* 0x000000070e077221 */ /* 0x010fc80000000000 */
[----:B------:R-:W-:Y:S01]  /*02c0*/  @!P1 FMUL R9, R9, 16777216 ;  /* 0x4b80000009099820 */ /* 0x000fe20000400000 */
[----:B------:R-:W-:-:S03]  /*02d0*/  FADD R8, -R8, R7 ;  /* 0x0000000708087221 */ /* 0x000fc60000000100 */
[----:B0-----:R-:W-:-:S04]  /*02e0*/  FMUL R9, R12, R9 ;  /* 0x000000090c097220 */ /* 0x001fc80000400000 */
[----:B------:R-:W-:-:S04]  /*02f0*/  FMUL R8, R8, R9 ;  /* 0x0000000908087220 */ /* 0x000fc80000400000 */
[----:B--2---:R-:W-:-:S05]  /*0300*/  FFMA R13, R10, R8, R13 ;  /* 0x000000080a0d7223 */ /* 0x004fca000000000d */
[----:B------:R-:W-:Y:S01]  /*0310*/  FSETP.GT.AND P0, PT, R13, RZ, PT ;  /* 0x000000ff0d00720b */ /* 0x000fe20003f04000 */
[----:B------:R-:W-:-:S12]  /*0320*/  STG.E desc[UR4][R2.64], R7 ;  /* 0x0000000702007986 */ /* 0x000fd8000c101904 */
[----:B------:R-:W-:-:S05]  /*0330*/  @!P0 FMUL R13, R13, 0.10000000149011611938 ;  /* 0x3dcccccd0d0d8820 */ /* 0x000fca0000400000 */
[----:B------:R-:W-:Y:S01]  /*0340*/  STG.E desc[UR4][R4.64], R13 ;  /* 0x0000000d04007986 */ /* 0x000fe2000c101904 */
[----:B------:R-:W-:Y:S05]  /*0350*/  EXIT ;  /* 0x000000000000794d */ /* 0x000fea0003800000 */
.L_x_0:
[----:B------:R-:W-:-:S00]  /*0360*/  BRA `(.L_x_0) ;  /* 0xfffffffc00fc7947 */ /* 0x000fc0000383ffff */
[----:B------:R-:W-:-:S00]  /*0370*/  NOP ;  /* 0x0000000000007918 */ /* 0x000fc00000000000 */
        /* <DEDUP_REMOVED lines=8> */
.L_x_1:


//--------------------- .nv.global.init           --------------------------
	.section	.nv.global.init,"aw",@progbits
.nv.global.init:
	.type		_$_str,@object
	.size		_$_str,(_$_str_$_2 - _$_str)
_$_str:
        /*0000*/ 	.byte	0x5f, 0x5f, 0x43, 0x55, 0x44, 0x41, 0x5f, 0x46, 0x54, 0x5a, 0x00
	.type		_$_str_$_2,@object
	.size		_$_str_$_2,(.L_1 - _$_str_$_2)
_$_str_$_2:
        /*000b*/ 	.byte	0x5f, 0x5f, 0x43, 0x55, 0x44, 0x41, 0x5f, 0x50, 0x52, 0x45, 0x43, 0x5f, 0x53, 0x51, 0x52, 0x54
        /*001b*/ 	.byte	0x00
.L_1:


//--------------------- .nv.constant0.triton_poi_fused__native_batch_norm_legit_no_training_convolution_leaky_relu_0 --------------------------
	.section	.nv.constant0.triton_poi_fused__native_batch_norm_legit_no_training_convolution_leaky_relu_0,"a",@progbits
	.sectionflags	@""
	.align	4
.nv.constant0.triton_poi_fused__native_batch_norm_legit_no_training_convolution_leaky_relu_0:
	.zero		588
